	.headerflags	@"EF_CUDA_TEXMODE_UNIFIED EF_CUDA_64BIT_ADDRESS EF_CUDA_ACCELERATORS EF_CUDA_SM90 EF_CUDA_VIRTUAL_SM(EF_CUDA_SM90)"
	.elftype	@"ET_EXEC"


//--------------------- .nv.info                  --------------------------
	.section	.nv.info,"",@"SHT_CUDA_INFO"
	.align	4


	//----- nvinfo : EIATTR_REGCOUNT
	.align		4
        /*0000*/ 	.byte	0x04, 0x2f
        /*0002*/ 	.short	(.L_1 - .L_0)
	.align		4
.L_0:
        /*0004*/ 	.word	index@(triton_poi_fused_convolution_12)
        /*0008*/ 	.word	0x0000000c


	//----- nvinfo : EIATTR_MIN_STACK_SIZE
	.align		4
.L_1:
        /*000c*/ 	.byte	0x04, 0x12
        /*000e*/ 	.short	(.L_3 - .L_2)
	.align		4
.L_2:
        /*0010*/ 	.word	index@(triton_poi_fused_convolution_12)
        /*0014*/ 	.word	0x00000000


	//----- nvinfo : EIATTR_FRAME_SIZE
	.align		4
.L_3:
        /*0018*/ 	.byte	0x04, 0x11
        /*001a*/ 	.short	(.L_5 - .L_4)
	.align		4
.L_4:
        /*001c*/ 	.word	index@(triton_poi_fused_convolution_12)
        /*0020*/ 	.word	0x00000000


	//----- nvinfo : EIATTR_MIN_STACK_SIZE
	.align		4
.L_5:
        /*0024*/ 	.byte	0x04, 0x12
        /*0026*/ 	.short	(.L_7 - .L_6)
	.align		4
.L_6:
        /*0028*/ 	.word	index@(triton_poi_fused_convolution_12)
        /*002c*/ 	.word	0x00000000
.L_7:


//--------------------- .nv.info.triton_poi_fused_convolution_12 --------------------------
	.section	.nv.info.triton_poi_fused_convolution_12,"",@"SHT_CUDA_INFO"
	.sectionflags	@""
	.align	4


	//----- nvinfo : EIATTR_CUDA_API_VERSION
	.align		4
        /*0000*/ 	.byte	0x04, 0x37
        /*0002*/ 	.short	(.L_9 - .L_8)
.L_8:
        /*0004*/ 	.word	0x0000007c


	//----- nvinfo : EIATTR_KPARAM_INFO
	.align		4
.L_9:
        /*0008*/ 	.byte	0x04, 0x17
        /*000a*/ 	.short	(.L_11 - .L_10)
.L_10:
        /*000c*/ 	.word	0x00000000
        /*0010*/ 	.short	0x0002
        /*0012*/ 	.short	0x0010
        /*0014*/ 	.byte	0x00, 0xf0, 0x11, 0x00


	//----- nvinfo : EIATTR_KPARAM_INFO
	.align		4
.L_11:
        /*0018*/ 	.byte	0x04, 0x17
        /*001a*/ 	.short	(.L_13 - .L_12)
.L_12:
        /*001c*/ 	.word	0x00000000
        /*0020*/ 	.short	0x0001
        /*0022*/ 	.short	0x0008
        /*0024*/ 	.byte	0x00, 0xf4, 0x21, 0x00


	//----- nvinfo : EIATTR_KPARAM_INFO
	.align		4
.L_13:
        /*0028*/ 	.byte	0x04, 0x17
        /*002a*/ 	.short	(.L_15 - .L_14)
.L_14:
        /*002c*/ 	.word	0x00000000
        /*0030*/ 	.short	0x0000
        /*0032*/ 	.short	0x0000
        /*0034*/ 	.byte	0x00, 0xf4, 0x21, 0x00


	//----- nvinfo : EIATTR_SPARSE_MMA_MASK
	.align		4
.L_15:
        /*0038*/ 	.byte	0x03, 0x50
        /*003a*/ 	.short	0x0000


	//----- nvinfo : EIATTR_MAXREG_COUNT
	.align		4
        /*003c*/ 	.byte	0x03, 0x1b
        /*003e*/ 	.short	0x00ff


	//----- nvinfo : EIATTR_EXIT_INSTR_OFFSETS
	.align		4
        /*0040*/ 	.byte	0x04, 0x1c
        /*0042*/ 	.short	(.L_17 - .L_16)


	//   ....[0]....
.L_16:
        /*0044*/ 	.word	0x00000180


	//----- nvinfo : EIATTR_REQNTID
	.align		4
.L_17:
        /*0048*/ 	.byte	0x04, 0x10
        /*004a*/ 	.short	(.L_19 - .L_18)
.L_18:
        /*004c*/ 	.word	0x00000080
        /*0050*/ 	.word	0x00000001
        /*0054*/ 	.word	0x00000001


	//----- nvinfo : EIATTR_CBANK_PARAM_SIZE
	.align		4
.L_19:
        /*0058*/ 	.byte	0x03, 0x19
        /*005a*/ 	.short	0x0014


	//----- nvinfo : EIATTR_PARAM_CBANK
	.align		4
        /*005c*/ 	.byte	0x04, 0x0a
        /*005e*/ 	.short	(.L_21 - .L_20)
	.align		4
.L_20:
        /*0060*/ 	.word	index@(.nv.constant0.triton_poi_fused_convolution_12)
        /*0064*/ 	.short	0x0210
        /*0066*/ 	.short	0x0014


	//----- nvinfo : EIATTR_SW_WAR
	.align		4
.L_21:
        /*0068*/ 	.byte	0x04, 0x36
        /*006a*/ 	.short	(.L_23 - .L_22)
.L_22:
        /*006c*/ 	.word	0x00000008
.L_23:


//--------------------- .nv.callgraph             --------------------------
	.section	.nv.callgraph,"",@"SHT_CUDA_CALLGRAPH"
	.align	4
	.sectionentsize	8
	.align		4
        /*0000*/ 	.word	0x00000000
	.align		4
        /*0004*/ 	.word	0xffffffff
	.align		4
        /*0008*/ 	.word	0x00000000
	.align		4
        /*000c*/ 	.word	0xfffffffe
	.align		4
        /*0010*/ 	.word	0x00000000
	.align		4
        /*0014*/ 	.word	0xfffffffd
	.align		4
        /*0018*/ 	.word	0x00000000
	.align		4
        /*001c*/ 	.word	0xfffffffc


//--------------------- .text.triton_poi_fused_convolution_12 --------------------------
	.section	.text.triton_poi_fused_convolution_12,"ax",@progbits
	.align	128
        .global         triton_poi_fused_convolution_12
        .type           triton_poi_fused_convolution_12,@function
        .size           triton_poi_fused_convolution_12,(.L_x_1 - triton_poi_fused_convolution_12)
        .other          triton_poi_fused_convolution_12,@"STO_CUDA_ENTRY STV_DEFAULT"
triton_poi_fused_convolution_12:
.text.triton_poi_fused_convolution_12:
[----:B------:R-:W-:Y:S01]  /*0000*/  LDC R1, c[0x0][0x28] ;  /* 0x00000a00ff017b82 */ /* 0x000fe20000000800 */
[----:B------:R-:W1:Y:S07]  /*0010*/  S2R R0, SR_TID.X ;  /* 0x0000000000007919 */ /* 0x000e6e0000002100 */
[----:B------:R-:W2:Y:S01]  /*0020*/  LDC.64 R4, c[0x0][0x218] ;  /* 0x00008600ff047b82 */ /* 0x000ea20000000a00 */
[----:B------:R-:W-:Y:S01]  /*0030*/  ULDC.64 UR4, c[0x0][0x208] ;  /* 0x0000820000047ab9 */ /* 0x000fe20000000a00 */
[----:B------:R-:W3:Y:S06]  /*0040*/  S2R R7, SR_CTAID.X ;  /* 0x0000000000077919 */ /* 0x000eec0000002500 */
[----:B------:R-:W4:Y:S01]  /*0050*/  LDC.64 R2, c[0x0][0x210] ;  /* 0x00008400ff027b82 */ /* 0x000f220000000a00 */
[----:B-1----:R-:W-:Y:S01]  /*0060*/  IMAD.SHL.U32 R0, R0, 0x2, RZ ;  /* 0x0000000200007824 */ /* 0x002fe200078e00ff */
[----:B---3--:R-:W-:-:S04]  /*0070*/  SHF.R.S32.HI R6, RZ, 0x17, R7 ;  /* 0x00000017ff067819 */ /* 0x008fc80000011407 */
[----:B------:R-:W-:Y:S02]  /*0080*/  LOP3.LUT R0, R0, 0xfe, RZ, 0xc0, !PT ;  /* 0x000000fe00007812 */ /* 0x000fe400078ec0ff */
[----:B------:R-:W-:-:S03]  /*0090*/  SGXT R6, R6, 0x1 ;  /* 0x000000010606781a */ /* 0x000fc60000000200 */
[----:B------:R-:W-:-:S04]  /*00a0*/  IMAD R7, R7, 0x100, R0 ;  /* 0x0000010007077824 */ /* 0x000fc800078e0200 */
[----:B----4-:R-:W-:Y:S01]  /*00b0*/  IMAD.WIDE R2, R7, 0x4, R2 ;  /* 0x0000000407027825 */ /* 0x010fe200078e0202 */
[----:B------:R-:W-:-:S04]  /*00c0*/  LEA.HI R6, R6, R7, RZ, 0x4 ;  /* 0x0000000706067211 */ /* 0x000fc800078f20ff */
[--C-:B------:R-:W-:Y:S02]  /*00d0*/  SHF.R.S32.HI R0, RZ, 0x4, R6.reuse ;  /* 0x00000004ff007819 */ /* 0x100fe40000011406 */
[----:B------:R-:W-:Y:S02]  /*00e0*/  SHF.R.S32.HI R9, RZ, 0x1f, R6 ;  /* 0x0000001fff097819 */ /* 0x000fe40000011406 */
[----:B------:R-:W3:Y:S02]  /*00f0*/  LDG.E.64 R6, desc[UR4][R2.64] ;  /* 0x0000000402067981 */ /* 0x000ee4000c1e1b00 */
[----:B------:R-:W-:-:S04]  /*0100*/  LEA.HI R9, R9, R0, RZ, 0x8 ;  /* 0x0000000009097211 */ /* 0x000fc800078f40ff */
[----:B------:R-:W-:-:S05]  /*0110*/  LOP3.LUT R9, R9, 0xffffff00, RZ, 0xc0, !PT ;  /* 0xffffff0009097812 */ /* 0x000fca00078ec0ff */
[----:B------:R-:W-:-:S04]  /*0120*/  IMAD.IADD R9, R0, 0x1, -R9 ;  /* 0x0000000100097824 */ /* 0x000fc800078e0a09 */
[----:B--2---:R-:W-:-:S06]  /*0130*/  IMAD.WIDE R4, R9, 0x4, R4 ;  /* 0x0000000409047825 */ /* 0x004fcc00078e0204 */
[----:B------:R-:W3:Y:S02]  /*0140*/  LDG.E.EL R4, desc[UR4][R4.64] ;  /* 0x0000000404047981 */ /* 0x000ee4000c2e1900 */
[--C-:B---3--:R-:W-:Y:S01]  /*0150*/  FADD R6, R6, R4.reuse ;  /* 0x0000000406067221 */ /* 0x108fe20000000000 */
[----:B------:R-:W-:-:S05]  /*0160*/  FADD R7, R7, R4 ;  /* 0x0000000407077221 */ /* 0x000fca0000000000 */
[----:B------:R-:W-:Y:S01]  /*0170*/  STG.E.64 desc[UR4][R2.64], R6 ;  /* 0x0000000602007986 */ /* 0x000fe2000c101b04 */
[----:B------:R-:W-:Y:S05]  /*0180*/  EXIT ;  /* 0x000000000000794d */ /* 0x000fea0003800000 */
.L_x_0:
[----:B------:R-:W-:-:S00]  /*0190*/  BRA `(.L_x_0) ;  /* 0xfffffffc00fc7947 */ /* 0x000fc0000383ffff */
[----:B------:R-:W-:-:S00]  /*01a0*/  NOP ;  /* 0x0000000000007918 */ /* 0x000fc00000000000 */
        /* <DEDUP_REMOVED lines=13> */
.L_x_1:


//--------------------- .nv.constant0.triton_poi_fused_convolution_12 --------------------------
	.section	.nv.constant0.triton_poi_fused_convolution_12,"a",@progbits
	.sectionflags	@""
	.align	4
.nv.constant0.triton_poi_fused_convolution_12:
	.zero		548
